//
// Generated by NVIDIA NVVM Compiler
//
// Compiler Build ID: CL-36424714
// Cuda compilation tools, release 13.0, V13.0.88
// Based on NVVM 20.0.0
//

.version 9.0
.target sm_100
.address_size 64

	// .globl	_Z9warmingupPf

.visible .entry _Z9warmingupPf(
	.param .u64 .ptr .align 1 _Z9warmingupPf_param_0
)
{
	.reg .pred 	%p<2>;
	.reg .b32 	%r<10>;
	.reg .b32 	%f<2>;
	.reg .b64 	%rd<5>;

	ld.param.u64 	%rd1, [_Z9warmingupPf_param_0];
	cvta.to.global.u64 	%rd2, %rd1;
	mov.u32 	%r1, %ctaid.x;
	mov.u32 	%r2, %ntid.x;
	mov.u32 	%r3, %tid.x;
	mad.lo.s32 	%r4, %r1, %r2, %r3;
	shr.s32 	%r5, %r4, 31;
	shr.u32 	%r6, %r5, 27;
	add.s32 	%r7, %r4, %r6;
	shr.u32 	%r8, %r7, 5;
	and.b32  	%r9, %r8, 1;
	setp.eq.b32 	%p1, %r9, 1;
	selp.f32 	%f1, 0f43480000, 0f42C80000, %p1;
	mul.wide.s32 	%rd3, %r4, 4;
	add.s64 	%rd4, %rd2, %rd3;
	st.global.f32 	[%rd4], %f1;
	ret;

}
	// .globl	_Z11mathKernel1Pf
.visible .entry _Z11mathKernel1Pf(
	.param .u64 .ptr .align 1 _Z11mathKernel1Pf_param_0
)
{
	.reg .pred 	%p<2>;
	.reg .b32 	%r<6>;
	.reg .b32 	%f<2>;
	.reg .b64 	%rd<5>;

	ld.param.u64 	%rd1, [_Z11mathKernel1Pf_param_0];
	cvta.to.global.u64 	%rd2, %rd1;
	mov.u32 	%r1, %ctaid.x;
	mov.u32 	%r2, %ntid.x;
	mov.u32 	%r3, %tid.x;
	mad.lo.s32 	%r4, %r1, %r2, %r3;
	and.b32  	%r5, %r4, 1;
	setp.eq.b32 	%p1, %r5, 1;
	selp.f32 	%f1, 0f43480000, 0f42C80000, %p1;
	mul.wide.s32 	%rd3, %r4, 4;
	add.s64 	%rd4, %rd2, %rd3;
	st.global.f32 	[%rd4], %f1;
	ret;

}
	// .globl	_Z11mathKernel2Pf
.visible .entry _Z11mathKernel2Pf(
	.param .u64 .ptr .align 1 _Z11mathKernel2Pf_param_0
)
{
	.reg .pred 	%p<2>;
	.reg .b32 	%r<10>;
	.reg .b32 	%f<2>;
	.reg .b64 	%rd<5>;

	ld.param.u64 	%rd1, [_Z11mathKernel2Pf_param_0];
	cvta.to.global.u64 	%rd2, %rd1;
	mov.u32 	%r1, %ctaid.x;
	mov.u32 	%r2, %ntid.x;
	mov.u32 	%r3, %tid.x;
	mad.lo.s32 	%r4, %r1, %r2, %r3;
	shr.s32 	%r5, %r4, 31;
	shr.u32 	%r6, %r5, 27;
	add.s32 	%r7, %r4, %r6;
	shr.u32 	%r8, %r7, 5;
	and.b32  	%r9, %r8, 1;
	setp.eq.b32 	%p1, %r9, 1;
	selp.f32 	%f1, 0f43480000, 0f42C80000, %p1;
	mul.wide.s32 	%rd3, %r4, 4;
	add.s64 	%rd4, %rd2, %rd3;
	st.global.f32 	[%rd4], %f1;
	ret;

}
	// .globl	_Z11mathKernel3Pf
.visible .entry _Z11mathKernel3Pf(
	.param .u64 .ptr .align 1 _Z11mathKernel3Pf_param_0
)
{
	.reg .pred 	%p<2>;
	.reg .b32 	%r<6>;
	.reg .b32 	%f<2>;
	.reg .b64 	%rd<5>;

	ld.param.u64 	%rd1, [_Z11mathKernel3Pf_param_0];
	cvta.to.global.u64 	%rd2, %rd1;
	mov.u32 	%r1, %ctaid.x;
	mov.u32 	%r2, %ntid.x;
	mov.u32 	%r3, %tid.x;
	mad.lo.s32 	%r4, %r1, %r2, %r3;
	and.b32  	%r5, %r4, 1;
	setp.eq.b32 	%p1, %r5, 1;
	selp.f32 	%f1, 0f43480000, 0f42C80000, %p1;
	mul.wide.s32 	%rd3, %r4, 4;
	add.s64 	%rd4, %rd2, %rd3;
	st.global.f32 	[%rd4], %f1;
	ret;

}
	// .globl	_Z11mathKernel4Pf
.visible .entry _Z11mathKernel4Pf(
	.param .u64 .ptr .align 1 _Z11mathKernel4Pf_param_0
)
{
	.reg .b32 	%r<6>;
	.reg .b64 	%rd<5>;

	ld.param.u64 	%rd1, [_Z11mathKernel4Pf_param_0];
	cvta.to.global.u64 	%rd2, %rd1;
	mov.u32 	%r1, %ctaid.x;
	mov.u32 	%r2, %ntid.x;
	mov.u32 	%r3, %tid.x;
	mad.lo.s32 	%r4, %r1, %r2, %r3;
	mul.wide.s32 	%rd3, %r4, 4;
	add.s64 	%rd4, %rd2, %rd3;
	mov.b32 	%r5, 1128792064;
	st.global.u32 	[%rd4], %r5;
	ret;

}


// ===== COMPILED SASS (sm_100) =====

	.target	sm_100

	.elftype	@"ET_EXEC"


//--------------------- .note.nv.tkinfo           --------------------------
	.section	.note.nv.tkinfo,"",@"SHT_NOTE"
	.sectionflags	@"SHF_NOTE_NV_TKINFO"
	.tkinfo
        /*0018*/ 	.word	0x00000002
        /*0030*/ 	.string	""
        /*0030*/ 	.string	"ptxas"
        /*0030*/ 	.string	"Cuda compilation tools, release 13.0, V13.0.88"
        /*0030*/ 	.string	"Build cuda_13.0.r13.0/compiler.36424714_0"
        /*0030*/ 	.string	"-arch sm_100 -m 64 "



//--------------------- .note.nv.cuinfo           --------------------------
	.section	.note.nv.cuinfo,"",@"SHT_NOTE"
	.sectionflags	@"SHF_NOTE_NV_CUINFO"
        /*0018*/ 	.short	0x0002
        /*001a*/ 	.short	0x0064
        /*001c*/ 	.short	0x0082
	.zero		2


//--------------------- .nv.info                  --------------------------
	.section	.nv.info,"",@"SHT_CUDA_INFO"
	.align	4


	//----- nvinfo : EIATTR_REGCOUNT
	.align		4
        /*0000*/ 	.byte	0x04, 0x2f
        /*0002*/ 	.short	(.L_1 - .L_0)
	.align		4
.L_0:
        /*0004*/ 	.word	index@(_Z9warmingupPf)
        /*0008*/ 	.word	0x00000008


	//----- nvinfo : EIATTR_FRAME_SIZE
	.align		4
.L_1:
        /*000c*/ 	.byte	0x04, 0x11
        /*000e*/ 	.short	(.L_3 - .L_2)
	.align		4
.L_2:
        /*0010*/ 	.word	index@(_Z9warmingupPf)
        /*0014*/ 	.word	0x00000000


	//----- nvinfo : EIATTR_REGCOUNT
	.align		4
.L_3:
        /*0018*/ 	.byte	0x04, 0x2f
        /*001a*/ 	.short	(.L_5 - .L_4)
	.align		4
.L_4:
        /*001c*/ 	.word	index@(_Z11mathKernel1Pf)
        /*0020*/ 	.word	0x00000008


	//----- nvinfo : EIATTR_FRAME_SIZE
	.align		4
.L_5:
        /*0024*/ 	.byte	0x04, 0x11
        /*0026*/ 	.short	(.L_7 - .L_6)
	.align		4
.L_6:
        /*0028*/ 	.word	index@(_Z11mathKernel1Pf)
        /*002c*/ 	.word	0x00000000


	//----- nvinfo : EIATTR_REGCOUNT
	.align		4
.L_7:
        /*0030*/ 	.byte	0x04, 0x2f
        /*0032*/ 	.short	(.L_9 - .L_8)
	.align		4
.L_8:
        /*0034*/ 	.word	index@(_Z11mathKernel2Pf)
        /*0038*/ 	.word	0x00000008


	//----- nvinfo : EIATTR_FRAME_SIZE
	.align		4
.L_9:
        /*003c*/ 	.byte	0x04, 0x11
        /*003e*/ 	.short	(.L_11 - .L_10)
	.align		4
.L_10:
        /*0040*/ 	.word	index@(_Z11mathKernel2Pf)
        /*0044*/ 	.word	0x00000000


	//----- nvinfo : EIATTR_REGCOUNT
	.align		4
.L_11:
        /*0048*/ 	.byte	0x04, 0x2f
        /*004a*/ 	.short	(.L_13 - .L_12)
	.align		4
.L_12:
        /*004c*/ 	.word	index@(_Z11mathKernel3Pf)
        /*0050*/ 	.word	0x00000008


	//----- nvinfo : EIATTR_FRAME_SIZE
	.align		4
.L_13:
        /*0054*/ 	.byte	0x04, 0x11
        /*0056*/ 	.short	(.L_15 - .L_14)
	.align		4
.L_14:
        /*0058*/ 	.word	index@(_Z11mathKernel3Pf)
        /*005c*/ 	.word	0x00000000


	//----- nvinfo : EIATTR_REGCOUNT
	.align		4
.L_15:
        /*0060*/ 	.byte	0x04, 0x2f
        /*0062*/ 	.short	(.L_17 - .L_16)
	.align		4
.L_16:
        /*0064*/ 	.word	index@(_Z11mathKernel4Pf)
        /*0068*/ 	.word	0x0000000a


	//----- nvinfo : EIATTR_FRAME_SIZE
	.align		4
.L_17:
        /*006c*/ 	.byte	0x04, 0x11
        /*006e*/ 	.short	(.L_19 - .L_18)
	.align		4
.L_18:
        /*0070*/ 	.word	index@(_Z11mathKernel4Pf)
        /*0074*/ 	.word	0x00000000


	//----- nvinfo : EIATTR_MIN_STACK_SIZE
	.align		4
.L_19:
        /*0078*/ 	.byte	0x04, 0x12
        /*007a*/ 	.short	(.L_21 - .L_20)
	.align		4
.L_20:
        /*007c*/ 	.word	index@(_Z11mathKernel4Pf)
        /*0080*/ 	.word	0x00000000


	//----- nvinfo : EIATTR_MIN_STACK_SIZE
	.align		4
.L_21:
        /*0084*/ 	.byte	0x04, 0x12
        /*0086*/ 	.short	(.L_23 - .L_22)
	.align		4
.L_22:
        /*0088*/ 	.word	index@(_Z11mathKernel3Pf)
        /*008c*/ 	.word	0x00000000


	//----- nvinfo : EIATTR_MIN_STACK_SIZE
	.align		4
.L_23:
        /*0090*/ 	.byte	0x04, 0x12
        /*0092*/ 	.short	(.L_25 - .L_24)
	.align		4
.L_24:
        /*0094*/ 	.word	index@(_Z11mathKernel2Pf)
        /*0098*/ 	.word	0x00000000


	//----- nvinfo : EIATTR_MIN_STACK_SIZE
	.align		4
.L_25:
        /*009c*/ 	.byte	0x04, 0x12
        /*009e*/ 	.short	(.L_27 - .L_26)
	.align		4
.L_26:
        /*00a0*/ 	.word	index@(_Z11mathKernel1Pf)
        /*00a4*/ 	.word	0x00000000


	//----- nvinfo : EIATTR_MIN_STACK_SIZE
	.align		4
.L_27:
        /*00a8*/ 	.byte	0x04, 0x12
        /*00aa*/ 	.short	(.L_29 - .L_28)
	.align		4
.L_28:
        /*00ac*/ 	.word	index@(_Z9warmingupPf)
        /*00b0*/ 	.word	0x00000000
.L_29:


//--------------------- .nv.compat                --------------------------
	.section	.nv.compat,"",@"SHT_CUDA_COMPAT_INFO"
	.align	4
        /*0000*/ 	.byte	0x02, 0x09, 0x00, 0x00, 0x02, 0x02, 0x01, 0x00, 0x02, 0x05, 0x05, 0x00, 0x03, 0x07, 0x01, 0x01
        /*0010*/ 	.byte	0x02, 0x03, 0x00, 0x00, 0x02, 0x06, 0x01, 0x00, 0x04, 0x0b, 0x08, 0x00, 0x09, 0x00, 0x00, 0x00
        /*0020*/ 	.byte	0x00, 0x00, 0x00, 0x00


//--------------------- .nv.info._Z11mathKernel4Pf --------------------------
	.section	.nv.info._Z11mathKernel4Pf,"",@"SHT_CUDA_INFO"
	.sectionflags	@""
	.align	4


	//----- nvinfo : EIATTR_CUDA_API_VERSION
	.align		4
        /*0000*/ 	.byte	0x04, 0x37
        /*0002*/ 	.short	(.L_31 - .L_30)
.L_30:
        /*0004*/ 	.word	0x00000082


	//----- nvinfo : EIATTR_KPARAM_INFO
	.align		4
.L_31:
        /*0008*/ 	.byte	0x04, 0x17
        /*000a*/ 	.short	(.L_33 - .L_32)
.L_32:
        /*000c*/ 	.word	0x00000000
        /*0010*/ 	.short	0x0000
        /*0012*/ 	.short	0x0000
        /*0014*/ 	.byte	0x00, 0xf5, 0x21, 0x00


	//----- nvinfo : EIATTR_SPARSE_MMA_MASK
	.align		4
.L_33:
        /*0018*/ 	.byte	0x03, 0x50
        /*001a*/ 	.short	0x0000


	//----- nvinfo : EIATTR_MAXREG_COUNT
	.align		4
        /*001c*/ 	.byte	0x03, 0x1b
        /*001e*/ 	.short	0x00ff


	//----- nvinfo : EIATTR_MERCURY_ISA_VERSION
	.align		4
        /*0020*/ 	.byte	0x03, 0x5f
        /*0022*/ 	.short	0x0101


	//----- nvinfo : EIATTR_VRC_CTA_INIT_COUNT
	.align		4
        /*0024*/ 	.byte	0x02, 0x4a
	.zero		1
	.zero		1


	//----- nvinfo : EIATTR_EXIT_INSTR_OFFSETS
	.align		4
        /*0028*/ 	.byte	0x04, 0x1c
        /*002a*/ 	.short	(.L_35 - .L_34)


	//   ....[0]....
.L_34:
        /*002c*/ 	.word	0x000000a0


	//----- nvinfo : EIATTR_CBANK_PARAM_SIZE
	.align		4
.L_35:
        /*0030*/ 	.byte	0x03, 0x19
        /*0032*/ 	.short	0x0008


	//----- nvinfo : EIATTR_PARAM_CBANK
	.align		4
        /*0034*/ 	.byte	0x04, 0x0a
        /*0036*/ 	.short	(.L_37 - .L_36)
	.align		4
.L_36:
        /*0038*/ 	.word	index@(.nv.constant0._Z11mathKernel4Pf)
        /*003c*/ 	.short	0x0380
        /*003e*/ 	.short	0x0008


	//----- nvinfo : EIATTR_SW_WAR
	.align		4
.L_37:
        /*0040*/ 	.byte	0x04, 0x36
        /*0042*/ 	.short	(.L_39 - .L_38)
.L_38:
        /*0044*/ 	.word	0x00000008
.L_39:


//--------------------- .nv.info._Z11mathKernel3Pf --------------------------
	.section	.nv.info._Z11mathKernel3Pf,"",@"SHT_CUDA_INFO"
	.sectionflags	@""
	.align	4


	//----- nvinfo : EIATTR_CUDA_API_VERSION
	.align		4
        /*0000*/ 	.byte	0x04, 0x37
        /*0002*/ 	.short	(.L_41 - .L_40)
.L_40:
        /*0004*/ 	.word	0x00000082


	//----- nvinfo : EIATTR_KPARAM_INFO
	.align		4
.L_41:
        /*0008*/ 	.byte	0x04, 0x17
        /*000a*/ 	.short	(.L_43 - .L_42)
.L_42:
        /*000c*/ 	.word	0x00000000
        /*0010*/ 	.short	0x0000
        /*0012*/ 	.short	0x0000
        /*0014*/ 	.byte	0x00, 0xf5, 0x21, 0x00


	//----- nvinfo : EIATTR_SPARSE_MMA_MASK
	.align		4
.L_43:
        /*0018*/ 	.byte	0x03, 0x50
        /*001a*/ 	.short	0x0000


	//----- nvinfo : EIATTR_MAXREG_COUNT
	.align		4
        /*001c*/ 	.byte	0x03, 0x1b
        /*001e*/ 	.short	0x00ff


	//----- nvinfo : EIATTR_MERCURY_ISA_VERSION
	.align		4
        /*0020*/ 	.byte	0x03, 0x5f
        /*0022*/ 	.short	0x0101


	//----- nvinfo : EIATTR_VRC_CTA_INIT_COUNT
	.align		4
        /*0024*/ 	.byte	0x02, 0x4a
	.zero		1
	.zero		1


	//----- nvinfo : EIATTR_EXIT_INSTR_OFFSETS
	.align		4
        /*0028*/ 	.byte	0x04, 0x1c
        /*002a*/ 	.short	(.L_45 - .L_44)


	//   ....[0]....
.L_44:
        /*002c*/ 	.word	0x000000d0


	//----- nvinfo : EIATTR_CBANK_PARAM_SIZE
	.align		4
.L_45:
        /*0030*/ 	.byte	0x03, 0x19
        /*0032*/ 	.short	0x0008


	//----- nvinfo : EIATTR_PARAM_CBANK
	.align		4
        /*0034*/ 	.byte	0x04, 0x0a
        /*0036*/ 	.short	(.L_47 - .L_46)
	.align		4
.L_46:
        /*0038*/ 	.word	index@(.nv.constant0._Z11mathKernel3Pf)
        /*003c*/ 	.short	0x0380
        /*003e*/ 	.short	0x0008


	//----- nvinfo : EIATTR_SW_WAR
	.align		4
.L_47:
        /*0040*/ 	.byte	0x04, 0x36
        /*0042*/ 	.short	(.L_49 - .L_48)
.L_48:
        /*0044*/ 	.word	0x00000008
.L_49:


//--------------------- .nv.info._Z11mathKernel2Pf --------------------------
	.section	.nv.info._Z11mathKernel2Pf,"",@"SHT_CUDA_INFO"
	.sectionflags	@""
	.align	4


	//----- nvinfo : EIATTR_CUDA_API_VERSION
	.align		4
        /*0000*/ 	.byte	0x04, 0x37
        /*0002*/ 	.short	(.L_51 - .L_50)
.L_50:
        /*0004*/ 	.word	0x00000082


	//----- nvinfo : EIATTR_KPARAM_INFO
	.align		4
.L_51:
        /*0008*/ 	.byte	0x04, 0x17
        /*000a*/ 	.short	(.L_53 - .L_52)
.L_52:
        /*000c*/ 	.word	0x00000000
        /*0010*/ 	.short	0x0000
        /*0012*/ 	.short	0x0000
        /*0014*/ 	.byte	0x00, 0xf5, 0x21, 0x00


	//----- nvinfo : EIATTR_SPARSE_MMA_MASK
	.align		4
.L_53:
        /*0018*/ 	.byte	0x03, 0x50
        /*001a*/ 	.short	0x0000


	//----- nvinfo : EIATTR_MAXREG_COUNT
	.align		4
        /*001c*/ 	.byte	0x03, 0x1b
        /*001e*/ 	.short	0x00ff


	//----- nvinfo : EIATTR_MERCURY_ISA_VERSION
	.align		4
        /*0020*/ 	.byte	0x03, 0x5f
        /*0022*/ 	.short	0x0101


	//----- nvinfo : EIATTR_VRC_CTA_INIT_COUNT
	.align		4
        /*0024*/ 	.byte	0x02, 0x4a
	.zero		1
	.zero		1


	//----- nvinfo : EIATTR_EXIT_INSTR_OFFSETS
	.align		4
        /*0028*/ 	.byte	0x04, 0x1c
        /*002a*/ 	.short	(.L_55 - .L_54)


	//   ....[0]....
.L_54:
        /*002c*/ 	.word	0x00000100


	//----- nvinfo : EIATTR_CBANK_PARAM_SIZE
	.align		4
.L_55:
        /*0030*/ 	.byte	0x03, 0x19
        /*0032*/ 	.short	0x0008


	//----- nvinfo : EIATTR_PARAM_CBANK
	.align		4
        /*0034*/ 	.byte	0x04, 0x0a
        /*0036*/ 	.short	(.L_57 - .L_56)
	.align		4
.L_56:
        /*0038*/ 	.word	index@(.nv.constant0._Z11mathKernel2Pf)
        /*003c*/ 	.short	0x0380
        /*003e*/ 	.short	0x0008


	//----- nvinfo : EIATTR_SW_WAR
	.align		4
.L_57:
        /*0040*/ 	.byte	0x04, 0x36
        /*0042*/ 	.short	(.L_59 - .L_58)
.L_58:
        /*0044*/ 	.word	0x00000008
.L_59:


//--------------------- .nv.info._Z11mathKernel1Pf --------------------------
	.section	.nv.info._Z11mathKernel1Pf,"",@"SHT_CUDA_INFO"
	.sectionflags	@""
	.align	4


	//----- nvinfo : EIATTR_CUDA_API_VERSION
	.align		4
        /*0000*/ 	.byte	0x04, 0x37
        /*0002*/ 	.short	(.L_61 - .L_60)
.L_60:
        /*0004*/ 	.word	0x00000082


	//----- nvinfo : EIATTR_KPARAM_INFO
	.align		4
.L_61:
        /*0008*/ 	.byte	0x04, 0x17
        /*000a*/ 	.short	(.L_63 - .L_62)
.L_62:
        /*000c*/ 	.word	0x00000000
        /*0010*/ 	.short	0x0000
        /*0012*/ 	.short	0x0000
        /*0014*/ 	.byte	0x00, 0xf5, 0x21, 0x00


	//----- nvinfo : EIATTR_SPARSE_MMA_MASK
	.align		4
.L_63:
        /*0018*/ 	.byte	0x03, 0x50
        /*001a*/ 	.short	0x0000


	//----- nvinfo : EIATTR_MAXREG_COUNT
	.align		4
        /*001c*/ 	.byte	0x03, 0x1b
        /*001e*/ 	.short	0x00ff


	//----- nvinfo : EIATTR_MERCURY_ISA_VERSION
	.align		4
        /*0020*/ 	.byte	0x03, 0x5f
        /*0022*/ 	.short	0x0101


	//----- nvinfo : EIATTR_VRC_CTA_INIT_COUNT
	.align		4
        /*0024*/ 	.byte	0x02, 0x4a
	.zero		1
	.zero		1


	//----- nvinfo : EIATTR_EXIT_INSTR_OFFSETS
	.align		4
        /*0028*/ 	.byte	0x04, 0x1c
        /*002a*/ 	.short	(.L_65 - .L_64)


	//   ....[0]....
.L_64:
        /*002c*/ 	.word	0x000000d0


	//----- nvinfo : EIATTR_CBANK_PARAM_SIZE
	.align		4
.L_65:
        /*0030*/ 	.byte	0x03, 0x19
        /*0032*/ 	.short	0x0008


	//----- nvinfo : EIATTR_PARAM_CBANK
	.align		4
        /*0034*/ 	.byte	0x04, 0x0a
        /*0036*/ 	.short	(.L_67 - .L_66)
	.align		4
.L_66:
        /*0038*/ 	.word	index@(.nv.constant0._Z11mathKernel1Pf)
        /*003c*/ 	.short	0x0380
        /*003e*/ 	.short	0x0008


	//----- nvinfo : EIATTR_SW_WAR
	.align		4
.L_67:
        /*0040*/ 	.byte	0x04, 0x36
        /*0042*/ 	.short	(.L_69 - .L_68)
.L_68:
        /*0044*/ 	.word	0x00000008
.L_69:


//--------------------- .nv.info._Z9warmingupPf   --------------------------
	.section	.nv.info._Z9warmingupPf,"",@"SHT_CUDA_INFO"
	.sectionflags	@""
	.align	4


	//----- nvinfo : EIATTR_CUDA_API_VERSION
	.align		4
        /*0000*/ 	.byte	0x04, 0x37
        /*0002*/ 	.short	(.L_71 - .L_70)
.L_70:
        /*0004*/ 	.word	0x00000082


	//----- nvinfo : EIATTR_KPARAM_INFO
	.align		4
.L_71:
        /*0008*/ 	.byte	0x04, 0x17
        /*000a*/ 	.short	(.L_73 - .L_72)
.L_72:
        /*000c*/ 	.word	0x00000000
        /*0010*/ 	.short	0x0000
        /*0012*/ 	.short	0x0000
        /*0014*/ 	.byte	0x00, 0xf5, 0x21, 0x00


	//----- nvinfo : EIATTR_SPARSE_MMA_MASK
	.align		4
.L_73:
        /*0018*/ 	.byte	0x03, 0x50
        /*001a*/ 	.short	0x0000


	//----- nvinfo : EIATTR_MAXREG_COUNT
	.align		4
        /*001c*/ 	.byte	0x03, 0x1b
        /*001e*/ 	.short	0x00ff


	//----- nvinfo : EIATTR_MERCURY_ISA_VERSION
	.align		4
        /*0020*/ 	.byte	0x03, 0x5f
        /*0022*/ 	.short	0x0101


	//----- nvinfo : EIATTR_VRC_CTA_INIT_COUNT
	.align		4
        /*0024*/ 	.byte	0x02, 0x4a
	.zero		1
	.zero		1


	//----- nvinfo : EIATTR_EXIT_INSTR_OFFSETS
	.align		4
        /*0028*/ 	.byte	0x04, 0x1c
        /*002a*/ 	.short	(.L_75 - .L_74)


	//   ....[0]....
.L_74:
        /*002c*/ 	.word	0x00000100


	//----- nvinfo : EIATTR_CBANK_PARAM_SIZE
	.align		4
.L_75:
        /*0030*/ 	.byte	0x03, 0x19
        /*0032*/ 	.short	0x0008


	//----- nvinfo : EIATTR_PARAM_CBANK
	.align		4
        /*0034*/ 	.byte	0x04, 0x0a
        /*0036*/ 	.short	(.L_77 - .L_76)
	.align		4
.L_76:
        /*0038*/ 	.word	index@(.nv.constant0._Z9warmingupPf)
        /*003c*/ 	.short	0x0380
        /*003e*/ 	.short	0x0008


	//----- nvinfo : EIATTR_SW_WAR
	.align		4
.L_77:
        /*0040*/ 	.byte	0x04, 0x36
        /*0042*/ 	.short	(.L_79 - .L_78)
.L_78:
        /*0044*/ 	.word	0x00000008
.L_79:


//--------------------- .nv.callgraph             --------------------------
	.section	.nv.callgraph,"",@"SHT_CUDA_CALLGRAPH"
	.align	4
	.sectionentsize	8
	.align		4
        /*0000*/ 	.word	0x00000000
	.align		4
        /*0004*/ 	.word	0xffffffff
	.align		4
        /*0008*/ 	.word	0x00000000
	.align		4
        /*000c*/ 	.word	0xfffffffe
	.align		4
        /*0010*/ 	.word	0x00000000
	.align		4
        /*0014*/ 	.word	0xfffffffd
	.align		4
        /*0018*/ 	.word	0x00000000
	.align		4
        /*001c*/ 	.word	0xfffffffc


//--------------------- .text._Z11mathKernel4Pf   --------------------------
	.section	.text._Z11mathKernel4Pf,"ax",@progbits
	.align	128
        .global         _Z11mathKernel4Pf
        .type           _Z11mathKernel4Pf,@function
        .size           _Z11mathKernel4Pf,(.L_x_5 - _Z11mathKernel4Pf)
        .other          _Z11mathKernel4Pf,@"STO_CUDA_ENTRY STV_DEFAULT"
_Z11mathKernel4Pf:
.text._Z11mathKernel4Pf:
[----:B------:R-:W-:Y:S01]  /*0000*/  LDC R1, c[0x0][0x37c] ;  /* 0x0000df00ff017b82 */ /* 0x000fe20000000800 */
[----:B------:R-:W0:Y:S07]  /*0010*/  S2R R0, SR_TID.X ;  /* 0x0000000000007919 */ /* 0x000e2e0000002100 */
[----:B------:R-:W0:Y:S01]  /*0020*/  S2UR UR6, SR_CTAID.X ;  /* 0x00000000000679c3 */ /* 0x000e220000002500 */
[----:B------:R-:W1:Y:S01]  /*0030*/  LDCU.64 UR4, c[0x0][0x358] ;  /* 0x00006b00ff0477ac */ /* 0x000e620008000a00 */
[----:B------:R-:W-:-:S06]  /*0040*/  HFMA2 R7, -RZ, RZ, 3.640625, 0 ;  /* 0x43480000ff077431 */ /* 0x000fcc00000001ff */
[----:B------:R-:W0:Y:S08]  /*0050*/  LDC R5, c[0x0][0x360] ;  /* 0x0000d800ff057b82 */ /* 0x000e300000000800 */
[----:B------:R-:W2:Y:S01]  /*0060*/  LDC.64 R2, c[0x0][0x380] ;  /* 0x0000e000ff027b82 */ /* 0x000ea20000000a00 */
[----:B0-----:R-:W-:-:S04]  /*0070*/  IMAD R5, R5, UR6, R0 ;  /* 0x0000000605057c24 */ /* 0x001fc8000f8e0200 */
[----:B--2---:R-:W-:-:S05]  /*0080*/  IMAD.WIDE R2, R5, 0x4, R2 ;  /* 0x0000000405027825 */ /* 0x004fca00078e0202 */
[----:B-1----:R-:W-:Y:S01]  /*0090*/  STG.E desc[UR4][R2.64], R7 ;  /* 0x0000000702007986 */ /* 0x002fe2000c101904 */
[----:B------:R-:W-:Y:S05]  /*00a0*/  EXIT ;  /* 0x000000000000794d */ /* 0x000fea0003800000 */
.L_x_0:
[----:B------:R-:W-:-:S00]  /*00b0*/  BRA `(.L_x_0) ;  /* 0xfffffffc00fc7947 */ /* 0x000fc0000383ffff */
[----:B------:R-:W-:-:S00]  /*00c0*/  NOP ;  /* 0x0000000000007918 */ /* 0x000fc00000000000 */
        /* <DEDUP_REMOVED lines=11> */
.L_x_5:


//--------------------- .text._Z11mathKernel3Pf   --------------------------
	.section	.text._Z11mathKernel3Pf,"ax",@progbits
	.align	128
        .global         _Z11mathKernel3Pf
        .type           _Z11mathKernel3Pf,@function
        .size           _Z11mathKernel3Pf,(.L_x_6 - _Z11mathKernel3Pf)
        .other          _Z11mathKernel3Pf,@"STO_CUDA_ENTRY STV_DEFAULT"
_Z11mathKernel3Pf:
.text._Z11mathKernel3Pf:
[----:B------:R-:W-:Y:S01]  /*0000*/  LDC R1, c[0x0][0x37c] ;  /* 0x0000df00ff017b82 */ /* 0x000fe20000000800 */
[----:B------:R-:W0:Y:S07]  /*0010*/  S2R R0, SR_TID.X ;  /* 0x0000000000007919 */ /* 0x000e2e0000002100 */
[----:B------:R-:W0:Y:S08]  /*0020*/  S2UR UR4, SR_CTAID.X ;  /* 0x00000000000479c3 */ /* 0x000e300000002500 */
[----:B------:R-:W0:Y:S08]  /*0030*/  LDC R5, c[0x0][0x360] ;  /* 0x0000d800ff057b82 */ /* 0x000e300000000800 */
[----:B------:R-:W1:Y:S01]  /*0040*/  LDC.64 R2, c[0x0][0x380] ;  /* 0x0000e000ff027b82 */ /* 0x000e620000000a00 */
[----:B0-----:R-:W-:Y:S01]  /*0050*/  IMAD R5, R5, UR4, R0 ;  /* 0x0000000405057c24 */ /* 0x001fe2000f8e0200 */
[----:B------:R-:W0:Y:S04]  /*0060*/  LDCU.64 UR4, c[0x0][0x358] ;  /* 0x00006b00ff0477ac */ /* 0x000e280008000a00 */
[C---:B------:R-:W-:Y:S01]  /*0070*/  LOP3.LUT R0, R5.reuse, 0x1, RZ, 0xc0, !PT ;  /* 0x0000000105007812 */ /* 0x040fe200078ec0ff */
[----:B-1----:R-:W-:-:S03]  /*0080*/  IMAD.WIDE R2, R5, 0x4, R2 ;  /* 0x0000000405027825 */ /* 0x002fc600078e0202 */
[----:B------:R-:W-:Y:S01]  /*0090*/  ISETP.NE.U32.AND P0, PT, R0, 0x1, PT ;  /* 0x000000010000780c */ /* 0x000fe20003f05070 */
[----:B------:R-:W-:-:S05]  /*00a0*/  HFMA2 R0, -RZ, RZ, 3.640625, 0 ;  /* 0x43480000ff007431 */ /* 0x000fca00000001ff */
[----:B------:R-:W-:-:S05]  /*00b0*/  FSEL R5, R0, 100, !P0 ;  /* 0x42c8000000057808 */ /* 0x000fca0004000000 */
[----:B0-----:R-:W-:Y:S01]  /*00c0*/  STG.E desc[UR4][R2.64], R5 ;  /* 0x0000000502007986 */ /* 0x001fe2000c101904 */
[----:B------:R-:W-:Y:S05]  /*00d0*/  EXIT ;  /* 0x000000000000794d */ /* 0x000fea0003800000 */
.L_x_1:
        /* <DEDUP_REMOVED lines=10> */
.L_x_6:


//--------------------- .text._Z11mathKernel2Pf   --------------------------
	.section	.text._Z11mathKernel2Pf,"ax",@progbits
	.align	128
        .global         _Z11mathKernel2Pf
        .type           _Z11mathKernel2Pf,@function
        .size           _Z11mathKernel2Pf,(.L_x_7 - _Z11mathKernel2Pf)
        .other          _Z11mathKernel2Pf,@"STO_CUDA_ENTRY STV_DEFAULT"
_Z11mathKernel2Pf:
.text._Z11mathKernel2Pf:
[----:B------:R-:W-:Y:S01]  /*0000*/  LDC R1, c[0x0][0x37c] ;  /* 0x0000df00ff017b82 */ /* 0x000fe20000000800 */
[----:B------:R-:W0:Y:S07]  /*0010*/  S2R R0, SR_TID.X ;  /* 0x0000000000007919 */ /* 0x000e2e0000002100 */
[----:B------:R-:W0:Y:S08]  /*0020*/  S2UR UR4, SR_CTAID.X ;  /* 0x00000000000479c3 */ /* 0x000e300000002500 */
[----:B------:R-:W0:Y:S08]  /*0030*/  LDC R5, c[0x0][0x360] ;  /* 0x0000d800ff057b82 */ /* 0x000e300000000800 */
[----:B------:R-:W1:Y:S01]  /*0040*/  LDC.64 R2, c[0x0][0x380] ;  /* 0x0000e000ff027b82 */ /* 0x000e620000000a00 */
[----:B0-----:R-:W-:Y:S01]  /*0050*/  IMAD R5, R5, UR4, R0 ;  /* 0x0000000405057c24 */ /* 0x001fe2000f8e0200 */
[----:B------:R-:W0:Y:S04]  /*0060*/  LDCU.64 UR4, c[0x0][0x358] ;  /* 0x00006b00ff0477ac */ /* 0x000e280008000a00 */
[----:B------:R-:W-:Y:S01]  /*0070*/  SHF.R.S32.HI R0, RZ, 0x1f, R5 ;  /* 0x0000001fff007819 */ /* 0x000fe20000011405 */
[----:B-1----:R-:W-:-:S03]  /*0080*/  IMAD.WIDE R2, R5, 0x4, R2 ;  /* 0x0000000405027825 */ /* 0x002fc600078e0202 */
[----:B------:R-:W-:-:S04]  /*0090*/  LEA.HI R0, R0, R5, RZ, 0x5 ;  /* 0x0000000500007211 */ /* 0x000fc800078f28ff */
[----:B------:R-:W-:-:S04]  /*00a0*/  SHF.R.U32.HI R0, RZ, 0x5, R0 ;  /* 0x00000005ff007819 */ /* 0x000fc80000011600 */
[----:B------:R-:W-:-:S04]  /*00b0*/  LOP3.LUT R0, R0, 0x1, RZ, 0xc0, !PT ;  /* 0x0000000100007812 */ /* 0x000fc800078ec0ff */
[----:B------:R-:W-:Y:S01]  /*00c0*/  ISETP.NE.U32.AND P0, PT, R0, 0x1, PT ;  /* 0x000000010000780c */ /* 0x000fe20003f05070 */
[----:B------:R-:W-:-:S05]  /*00d0*/  IMAD.MOV.U32 R0, RZ, RZ, 0x43480000 ;  /* 0x43480000ff007424 */ /* 0x000fca00078e00ff */
[----:B------:R-:W-:-:S05]  /*00e0*/  FSEL R5, R0, 100, !P0 ;  /* 0x42c8000000057808 */ /* 0x000fca0004000000 */
[----:B0-----:R-:W-:Y:S01]  /*00f0*/  STG.E desc[UR4][R2.64], R5 ;  /* 0x0000000502007986 */ /* 0x001fe2000c101904 */
[----:B------:R-:W-:Y:S05]  /*0100*/  EXIT ;  /* 0x000000000000794d */ /* 0x000fea0003800000 */
.L_x_2:
        /* <DEDUP_REMOVED lines=15> */
.L_x_7:


//--------------------- .text._Z11mathKernel1Pf   --------------------------
	.section	.text._Z11mathKernel1Pf,"ax",@progbits
	.align	128
        .global         _Z11mathKernel1Pf
        .type           _Z11mathKernel1Pf,@function
        .size           _Z11mathKernel1Pf,(.L_x_8 - _Z11mathKernel1Pf)
        .other          _Z11mathKernel1Pf,@"STO_CUDA_ENTRY STV_DEFAULT"
_Z11mathKernel1Pf:
.text._Z11mathKernel1Pf:
        /* <DEDUP_REMOVED lines=14> */
.L_x_3:
        /* <DEDUP_REMOVED lines=10> */
.L_x_8:


//--------------------- .text._Z9warmingupPf      --------------------------
	.section	.text._Z9warmingupPf,"ax",@progbits
	.align	128
        .global         _Z9warmingupPf
        .type           _Z9warmingupPf,@function
        .size           _Z9warmingupPf,(.L_x_9 - _Z9warmingupPf)
        .other          _Z9warmingupPf,@"STO_CUDA_ENTRY STV_DEFAULT"
_Z9warmingupPf:
.text._Z9warmingupPf:
        /* <DEDUP_REMOVED lines=17> */
.L_x_4:
        /* <DEDUP_REMOVED lines=15> */
.L_x_9:


//--------------------- .nv.shared.reserved.0     --------------------------
	.section	.nv.shared.reserved.0,"aw",@nobits
	.weak		__nv_reservedSMEM_offset_0_alias
	.size		__nv_reservedSMEM_offset_0_alias, 0, 64
	.other		__nv_reservedSMEM_offset_0_alias,@"STO_CUDA_RESERVED_SHARED STV_DEFAULT"
__nv_reservedSMEM_offset_0_alias:
	.zero		0
	.zero		64


//--------------------- .nv.constant0._Z11mathKernel4Pf --------------------------
	.section	.nv.constant0._Z11mathKernel4Pf,"a",@progbits
	.sectionflags	@""
	.align	4
.nv.constant0._Z11mathKernel4Pf:
	.zero		904


//--------------------- .nv.constant0._Z11mathKernel3Pf --------------------------
	.section	.nv.constant0._Z11mathKernel3Pf,"a",@progbits
	.sectionflags	@""
	.align	4
.nv.constant0._Z11mathKernel3Pf:
	.zero		904


//--------------------- .nv.constant0._Z11mathKernel2Pf --------------------------
	.section	.nv.constant0._Z11mathKernel2Pf,"a",@progbits
	.sectionflags	@""
	.align	4
.nv.constant0._Z11mathKernel2Pf:
	.zero		904


//--------------------- .nv.constant0._Z11mathKernel1Pf --------------------------
	.section	.nv.constant0._Z11mathKernel1Pf,"a",@progbits
	.sectionflags	@""
	.align	4
.nv.constant0._Z11mathKernel1Pf:
	.zero		904


//--------------------- .nv.constant0._Z9warmingupPf --------------------------
	.section	.nv.constant0._Z9warmingupPf,"a",@progbits
	.sectionflags	@""
	.align	4
.nv.constant0._Z9warmingupPf:
	.zero		904


//--------------------- SYMBOLS --------------------------

	.type		.nv.reservedSmem.offset0,@object
	.size		.nv.reservedSmem.offset0,0x4
